	.headerflags	@"EF_CUDA_TEXMODE_UNIFIED EF_CUDA_64BIT_ADDRESS EF_CUDA_ACCELERATORS EF_CUDA_SM90 EF_CUDA_VIRTUAL_SM(EF_CUDA_SM90)"
	.elftype	@"ET_EXEC"


//--------------------- .nv.info                  --------------------------
	.section	.nv.info,"",@"SHT_CUDA_INFO"
	.align	4


	//----- nvinfo : EIATTR_REGCOUNT
	.align		4
        /*0000*/ 	.byte	0x04, 0x2f
        /*0002*/ 	.short	(.L_3 - .L_2)
	.align		4
.L_2:
        /*0004*/ 	.word	index@(triton_poi_fused__native_batch_norm_legit_no_training_add_convolution_1)
        /*0008*/ 	.word	0x00000020


	//----- nvinfo : EIATTR_MIN_STACK_SIZE
	.align		4
.L_3:
        /*000c*/ 	.byte	0x04, 0x12
        /*000e*/ 	.short	(.L_5 - .L_4)
	.align		4
.L_4:
        /*0010*/ 	.word	index@(triton_poi_fused__native_batch_norm_legit_no_training_add_convolution_1)
        /*0014*/ 	.word	0x00000000


	//----- nvinfo : EIATTR_FRAME_SIZE
	.align		4
.L_5:
        /*0018*/ 	.byte	0x04, 0x11
        /*001a*/ 	.short	(.L_7 - .L_6)
	.align		4
.L_6:
        /*001c*/ 	.word	index@(triton_poi_fused__native_batch_norm_legit_no_training_add_convolution_1)
        /*0020*/ 	.word	0x00000000


	//----- nvinfo : EIATTR_MIN_STACK_SIZE
	.align		4
.L_7:
        /*0024*/ 	.byte	0x04, 0x12
        /*0026*/ 	.short	(.L_9 - .L_8)
	.align		4
.L_8:
        /*0028*/ 	.word	index@(triton_poi_fused__native_batch_norm_legit_no_training_add_convolution_1)
        /*002c*/ 	.word	0x00000000
.L_9:


//--------------------- .nv.info.triton_poi_fused__native_batch_norm_legit_no_training_add_convolution_1 --------------------------
	.section	.nv.info.triton_poi_fused__native_batch_norm_legit_no_training_add_convolution_1,"",@"SHT_CUDA_INFO"
	.sectionflags	@""
	.align	4


	//----- nvinfo : EIATTR_CUDA_API_VERSION
	.align		4
        /*0000*/ 	.byte	0x04, 0x37
        /*0002*/ 	.short	(.L_11 - .L_10)
.L_10:
        /*0004*/ 	.word	0x0000007c


	//----- nvinfo : EIATTR_KPARAM_INFO
	.align		4
.L_11:
        /*0008*/ 	.byte	0x04, 0x17
        /*000a*/ 	.short	(.L_13 - .L_12)
.L_12:
        /*000c*/ 	.word	0x00000000
        /*0010*/ 	.short	0x000d
        /*0012*/ 	.short	0x0068
        /*0014*/ 	.byte	0x00, 0xf0, 0x11, 0x00


	//----- nvinfo : EIATTR_KPARAM_INFO
	.align		4
.L_13:
        /*0018*/ 	.byte	0x04, 0x17
        /*001a*/ 	.short	(.L_15 - .L_14)
.L_14:
        /*001c*/ 	.word	0x00000000
        /*0020*/ 	.short	0x000c
        /*0022*/ 	.short	0x0060
        /*0024*/ 	.byte	0x00, 0xf4, 0x21, 0x00


	//----- nvinfo : EIATTR_KPARAM_INFO
	.align		4
.L_15:
        /*0028*/ 	.byte	0x04, 0x17
        /*002a*/ 	.short	(.L_17 - .L_16)
.L_16:
        /*002c*/ 	.word	0x00000000
        /*0030*/ 	.short	0x000b
        /*0032*/ 	.short	0x0058
        /*0034*/ 	.byte	0x00, 0xf4, 0x21, 0x00


	//----- nvinfo : EIATTR_KPARAM_INFO
	.align		4
.L_17:
        /*0038*/ 	.byte	0x04, 0x17
        /*003a*/ 	.short	(.L_19 - .L_18)
.L_18:
        /*003c*/ 	.word	0x00000000
        /*0040*/ 	.short	0x000a
        /*0042*/ 	.short	0x0050
        /*0044*/ 	.byte	0x00, 0xf4, 0x21, 0x00


	//----- nvinfo : EIATTR_KPARAM_INFO
	.align		4
.L_19:
        /*0048*/ 	.byte	0x04, 0x17
        /*004a*/ 	.short	(.L_21 - .L_20)
.L_20:
        /*004c*/ 	.word	0x00000000
        /*0050*/ 	.short	0x0009
        /*0052*/ 	.short	0x0048
        /*0054*/ 	.byte	0x00, 0xf4, 0x21, 0x00


	//----- nvinfo : EIATTR_KPARAM_INFO
	.align		4
.L_21:
        /*0058*/ 	.byte	0x04, 0x17
        /*005a*/ 	.short	(.L_23 - .L_22)
.L_22:
        /*005c*/ 	.word	0x00000000
        /*0060*/ 	.short	0x0008
        /*0062*/ 	.short	0x0040
        /*0064*/ 	.byte	0x00, 0xf4, 0x21, 0x00


	//----- nvinfo : EIATTR_KPARAM_INFO
	.align		4
.L_23:
        /*0068*/ 	.byte	0x04, 0x17
        /*006a*/ 	.short	(.L_25 - .L_24)
.L_24:
        /*006c*/ 	.word	0x00000000
        /*0070*/ 	.short	0x0007
        /*0072*/ 	.short	0x0038
        /*0074*/ 	.byte	0x00, 0xf4, 0x21, 0x00


	//----- nvinfo : EIATTR_KPARAM_INFO
	.align		4
.L_25:
        /*0078*/ 	.byte	0x04, 0x17
        /*007a*/ 	.short	(.L_27 - .L_26)
.L_26:
        /*007c*/ 	.word	0x00000000
        /*0080*/ 	.short	0x0006
        /*0082*/ 	.short	0x0030
        /*0084*/ 	.byte	0x00, 0xf4, 0x21, 0x00


	//----- nvinfo : EIATTR_KPARAM_INFO
	.align		4
.L_27:
        /*0088*/ 	.byte	0x04, 0x17
        /*008a*/ 	.short	(.L_29 - .L_28)
.L_28:
        /*008c*/ 	.word	0x00000000
        /*0090*/ 	.short	0x0005
        /*0092*/ 	.short	0x0028
        /*0094*/ 	.byte	0x00, 0xf4, 0x21, 0x00


	//----- nvinfo : EIATTR_KPARAM_INFO
	.align		4
.L_29:
        /*0098*/ 	.byte	0x04, 0x17
        /*009a*/ 	.short	(.L_31 - .L_30)
.L_30:
        /*009c*/ 	.word	0x00000000
        /*00a0*/ 	.short	0x0004
        /*00a2*/ 	.short	0x0020
        /*00a4*/ 	.byte	0x00, 0xf4, 0x21, 0x00


	//----- nvinfo : EIATTR_KPARAM_INFO
	.align		4
.L_31:
        /*00a8*/ 	.byte	0x04, 0x17
        /*00aa*/ 	.short	(.L_33 - .L_32)
.L_32:
        /*00ac*/ 	.word	0x00000000
        /*00b0*/ 	.short	0x0003
        /*00b2*/ 	.short	0x0018
        /*00b4*/ 	.byte	0x00, 0xf4, 0x21, 0x00


	//----- nvinfo : EIATTR_KPARAM_INFO
	.align		4
.L_33:
        /*00b8*/ 	.byte	0x04, 0x17
        /*00ba*/ 	.short	(.L_35 - .L_34)
.L_34:
        /*00bc*/ 	.word	0x00000000
        /*00c0*/ 	.short	0x0002
        /*00c2*/ 	.short	0x0010
        /*00c4*/ 	.byte	0x00, 0xf4, 0x21, 0x00


	//----- nvinfo : EIATTR_KPARAM_INFO
	.align		4
.L_35:
        /*00c8*/ 	.byte	0x04, 0x17
        /*00ca*/ 	.short	(.L_37 - .L_36)
.L_36:
        /*00cc*/ 	.word	0x00000000
        /*00d0*/ 	.short	0x0001
        /*00d2*/ 	.short	0x0008
        /*00d4*/ 	.byte	0x00, 0xf4, 0x21, 0x00


	//----- nvinfo : EIATTR_KPARAM_INFO
	.align		4
.L_37:
        /*00d8*/ 	.byte	0x04, 0x17
        /*00da*/ 	.short	(.L_39 - .L_38)
.L_38:
        /*00dc*/ 	.word	0x00000000
        /*00e0*/ 	.short	0x0000
        /*00e2*/ 	.short	0x0000
        /*00e4*/ 	.byte	0x00, 0xf4, 0x21, 0x00


	//----- nvinfo : EIATTR_SPARSE_MMA_MASK
	.align		4
.L_39:
        /*00e8*/ 	.byte	0x03, 0x50
        /*00ea*/ 	.short	0x0000


	//----- nvinfo : EIATTR_MAXREG_COUNT
	.align		4
        /*00ec*/ 	.byte	0x03, 0x1b
        /*00ee*/ 	.short	0x00ff


	//----- nvinfo : EIATTR_EXIT_INSTR_OFFSETS
	.align		4
        /*00f0*/ 	.byte	0x04, 0x1c
        /*00f2*/ 	.short	(.L_41 - .L_40)


	//   ....[0]....
.L_40:
        /*00f4*/ 	.word	0x000008e0


	//   ....[1]....
        /*00f8*/ 	.word	0x00000900


	//----- nvinfo : EIATTR_REQNTID
	.align		4
.L_41:
        /*00fc*/ 	.byte	0x04, 0x10
        /*00fe*/ 	.short	(.L_43 - .L_42)
.L_42:
        /*0100*/ 	.word	0x00000080
        /*0104*/ 	.word	0x00000001
        /*0108*/ 	.word	0x00000001


	//----- nvinfo : EIATTR_CBANK_PARAM_SIZE
	.align		4
.L_43:
        /*010c*/ 	.byte	0x03, 0x19
        /*010e*/ 	.short	0x006c


	//----- nvinfo : EIATTR_PARAM_CBANK
	.align		4
        /*0110*/ 	.byte	0x04, 0x0a
        /*0112*/ 	.short	(.L_45 - .L_44)
	.align		4
.L_44:
        /*0114*/ 	.word	index@(.nv.constant0.triton_poi_fused__native_batch_norm_legit_no_training_add_convolution_1)
        /*0118*/ 	.short	0x0210
        /*011a*/ 	.short	0x006c


	//----- nvinfo : EIATTR_SW_WAR
	.align		4
.L_45:
        /*011c*/ 	.byte	0x04, 0x36
        /*011e*/ 	.short	(.L_47 - .L_46)
.L_46:
        /*0120*/ 	.word	0x00000008
.L_47:


//--------------------- .nv.callgraph             --------------------------
	.section	.nv.callgraph,"",@"SHT_CUDA_CALLGRAPH"
	.align	4
	.sectionentsize	8
	.align		4
        /*0000*/ 	.word	0x00000000
	.align		4
        /*0004*/ 	.word	0xffffffff
	.align		4
        /*0008*/ 	.word	0x00000000
	.align		4
        /*000c*/ 	.word	0xfffffffe
	.align		4
        /*0010*/ 	.word	0x00000000
	.align		4
        /*0014*/ 	.word	0xfffffffd
	.align		4
        /*0018*/ 	.word	0x00000000
	.align		4
        /*001c*/ 	.word	0xfffffffc


//--------------------- .nv.constant4             --------------------------
	.section	.nv.constant4,"a",@progbits
	.align	8
	.align		8
.nv.constant4:
        /*0000*/ 	.dword	_$_str
	.align		8
        /*0008*/ 	.dword	_$_str_$_2


//--------------------- .text.triton_poi_fused__native_batch_norm_legit_no_training_add_convolution_1 --------------------------
	.section	.text.triton_poi_fused__native_batch_norm_legit_no_training_add_convolution_1,"ax",@progbits
	.align	128
        .global         triton_poi_fused__native_batch_norm_legit_no_training_add_convolution_1
        .type           triton_poi_fused__native_batch_norm_legit_no_training_add_convolution_1,@function
        .size           triton_poi_fused__native_batch_norm_legit_no_training_add_convolution_1,(.L_x_1 - triton_poi_fused__native_batch_norm_legit_no_training_add_convolution_1)
        .other          triton_poi_fused__native_batch_norm_legit_no_training_add_convolution_1,@"STO_CUDA_ENTRY STV_DEFAULT"
triton_poi_fused__native_batch_norm_legit_no_training_add_convolution_1:
.text.triton_poi_fused__native_batch_norm_legit_no_training_add_convolution_1:
[----:B------:R-:W0:Y:S01]  /*0000*/  LDC R1, c[0x0][0x28] ;  /* 0x00000a00ff017b82 */ /* 0x000e220000000800 */
[----:B------:R-:W1:Y:S07]  /*0010*/  S2R R0, SR_TID.X ;  /* 0x0000000000007919 */ /* 0x000e6e0000002100 */
[----:B------:R-:W2:Y:S01]  /*0020*/  LDC.64 R10, c[0x0][0x238] ;  /* 0x00008e00ff0a7b82 */ /* 0x000ea20000000a00 */
[----:B------:R-:W-:Y:S01]  /*0030*/  ULDC.64 UR4, c[0x0][0x208] ;  /* 0x0000820000047ab9 */ /* 0x000fe20000000a00 */
[----:B------:R-:W3:Y:S06]  /*0040*/  S2R R3, SR_CTAID.X ;  /* 0x0000000000037919 */ /* 0x000eec0000002500 */
[----:B------:R-:W4:Y:S08]  /*0050*/  LDC.64 R16, c[0x0][0x258] ;  /* 0x00009600ff107b82 */ /* 0x000f300000000a00 */
[----:B------:R-:W5:Y:S08]  /*0060*/  LDC.64 R8, c[0x0][0x230] ;  /* 0x00008c00ff087b82 */ /* 0x000f700000000a00 */
[----:B------:R-:W4:Y:S01]  /*0070*/  LDC.64 R12, c[0x0][0x220] ;  /* 0x00008800ff0c7b82 */ /* 0x000f220000000a00 */
[----:B-1----:R-:W-:Y:S01]  /*0080*/  SHF.L.U32 R0, R0, 0x1, RZ ;  /* 0x0000000100007819 */ /* 0x002fe200000006ff */
[----:B------:R-:W-:Y:S01]  /*0090*/  HFMA2.MMA R25, -RZ, RZ, 0, 0 ;  /* 0x00000000ff197435 */ /* 0x000fe200000001ff */
[----:B------:R-:W-:-:S05]  /*00a0*/  CS2R R18, SRZ ;  /* 0x0000000000127805 */ /* 0x000fca000001ff00 */
[----:B------:R-:W1:Y:S01]  /*00b0*/  LDC.64 R14, c[0x0][0x248] ;  /* 0x00009200ff0e7b82 */ /* 0x000e620000000a00 */
[----:B---3--:R-:W-:Y:S02]  /*00c0*/  SHF.R.S32.HI R2, RZ, 0x17, R3 ;  /* 0x00000017ff027819 */ /* 0x008fe40000011403 */
[----:B------:R-:W-:Y:S02]  /*00d0*/  LOP3.LUT R0, R0, 0xfe, RZ, 0xc0, !PT ;  /* 0x000000fe00007812 */ /* 0x000fe400078ec0ff */
[----:B------:R-:W-:Y:S02]  /*00e0*/  SGXT R2, R2, 0x1 ;  /* 0x000000010202781a */ /* 0x000fe40000000200 */
[----:B------:R-:W-:Y:S01]  /*00f0*/  LEA R3, R3, R0, 0x8 ;  /* 0x0000000003037211 */ /* 0x000fe200078e40ff */
[----:B------:R-:W3:Y:S03]  /*0100*/  LDC.64 R28, c[0x0][0x240] ;  /* 0x00009000ff1c7b82 */ /* 0x000ee60000000a00 */
[----:B------:R-:W-:-:S02]  /*0110*/  LEA.HI R2, R2, R3, RZ, 0x4 ;  /* 0x0000000302027211 */ /* 0x000fc400078f20ff */
[----:B------:R-:W-:Y:S02]  /*0120*/  ISETP.GE.AND P0, PT, R3, 0x100, PT ;  /* 0x000001000300780c */ /* 0x000fe40003f06270 */
[----:B------:R-:W-:-:S04]  /*0130*/  SHF.R.S32.HI R2, RZ, 0x4, R2 ;  /* 0x00000004ff027819 */ /* 0x000fc80000011402 */
[----:B------:R-:W-:-:S04]  /*0140*/  LEA.HI R0, R2, R2, RZ, 0x2 ;  /* 0x0000000202007211 */ /* 0x000fc800078f10ff */
[----:B------:R-:W-:-:S04]  /*0150*/  LOP3.LUT R5, R0, 0xfffffffc, RZ, 0xc0, !PT ;  /* 0xfffffffc00057812 */ /* 0x000fc800078ec0ff */
[----:B------:R-:W-:Y:S01]  /*0160*/  IADD3 R6, R2, -R5, RZ ;  /* 0x8000000502067210 */ /* 0x000fe20007ffe0ff */
[----:B------:R-:W-:-:S04]  /*0170*/  HFMA2.MMA R2, -RZ, RZ, 0, 0 ;  /* 0x00000000ff027435 */ /* 0x000fc800000001ff */
[----:B--2---:R-:W-:-:S06]  /*0180*/  IMAD.WIDE R10, R6, 0x4, R10 ;  /* 0x00000004060a7825 */ /* 0x004fcc00078e020a */
[----:B------:R-:W2:Y:S01]  /*0190*/  @!P0 LDG.E.EL R2, desc[UR4][R10.64] ;  /* 0x000000040a028981 */ /* 0x000ea2000c2e1900 */
[----:B------:R-:W-:Y:S01]  /*01a0*/  CS2R R4, SRZ ;  /* 0x0000000000047805 */ /* 0x000fe2000001ff00 */
[----:B----4-:R-:W-:Y:S01]  /*01b0*/  IMAD.WIDE R16, R6, 0x4, R16 ;  /* 0x0000000406107825 */ /* 0x010fe200078e0210 */
[----:B------:R-:W-:-:S04]  /*01c0*/  MOV R0, RZ ;  /* 0x000000ff00007202 */ /* 0x000fc80000000f00 */
[----:B------:R4:W2:Y:S04]  /*01d0*/  @!P0 LDG.E.EL R4, desc[UR4][R10.64] ;  /* 0x000000040a048981 */ /* 0x0008a8000c2e1900 */
[----:B------:R-:W2:Y:S04]  /*01e0*/  @!P0 LDG.E.EL R5, desc[UR4][R16.64] ;  /* 0x0000000410058981 */ /* 0x000ea8000c2e1900 */
[----:B------:R1:W2:Y:S01]  /*01f0*/  @!P0 LDG.E.EL R0, desc[UR4][R16.64] ;  /* 0x0000000410008981 */ /* 0x0002a2000c2e1900 */
[C---:B-----5:R-:W-:Y:S01]  /*0200*/  IMAD.WIDE R26, R6.reuse, 0x4, R8 ;  /* 0x00000004061a7825 */ /* 0x060fe200078e0208 */
[----:B----4-:R-:W4:Y:S03]  /*0210*/  LDC.64 R10, c[0x0][0x228] ;  /* 0x00008a00ff0a7b82 */ /* 0x010f260000000a00 */
[----:B0-----:R-:W-:Y:S01]  /*0220*/  IMAD.WIDE R12, R6, 0x4, R12 ;  /* 0x00000004060c7825 */ /* 0x001fe200078e020c */
[----:B------:R-:W5:Y:S01]  /*0230*/  @!P0 LDG.E.EL R25, desc[UR4][R26.64] ;  /* 0x000000041a198981 */ /* 0x000f62000c2e1900 */
[----:B------:R-:W-:-:S03]  /*0240*/  MOV R7, 0x3e800000 ;  /* 0x3e80000000077802 */ /* 0x000fc60000000f00 */
[----:B------:R-:W5:Y:S01]  /*0250*/  @!P0 LDG.E.EL R19, desc[UR4][R12.64] ;  /* 0x000000040c138981 */ /* 0x000f62000c2e1900 */
[----:B-1----:R-:W0:Y:S03]  /*0260*/  LDC.64 R16, c[0x0][0x250] ;  /* 0x00009400ff107b82 */ /* 0x002e260000000a00 */
[----:B------:R1:W5:Y:S05]  /*0270*/  @!P0 LDG.E.EL R18, desc[UR4][R12.64] ;  /* 0x000000040c128981 */ /* 0x00036a000c2e1900 */
[----:B-1----:R-:W1:Y:S01]  /*0280*/  LDC.64 R12, c[0x0][0x210] ;  /* 0x00008400ff0c7b82 */ /* 0x002e620000000a00 */
[----:B------:R-:W-:-:S02]  /*0290*/  MOV R8, RZ ;  /* 0x000000ff00087202 */ /* 0x000fc40000000f00 */
[----:B------:R-:W-:Y:S01]  /*02a0*/  CS2R R22, SRZ ;  /* 0x0000000000167805 */ /* 0x000fe2000001ff00 */
[----:B------:R-:W-:-:S04]  /*02b0*/  IMAD.WIDE R14, R6, 0x4, R14 ;  /* 0x00000004060e7825 */ /* 0x000fc800078e020e */
[C---:B----4-:R-:W-:Y:S01]  /*02c0*/  IMAD.WIDE R10, R6.reuse, 0x4, R10 ;  /* 0x00000004060a7825 */ /* 0x050fe200078e020a */
[----:B------:R-:W4:Y:S04]  /*02d0*/  @!P0 LDG.E.EL R8, desc[UR4][R14.64] ;  /* 0x000000040e088981 */ /* 0x000f28000c2e1900 */
[----:B------:R-:W4:Y:S01]  /*02e0*/  @!P0 LDG.E.EL R22, desc[UR4][R10.64] ;  /* 0x000000040a168981 */ /* 0x000f22000c2e1900 */
[----:B0-----:R-:W-:Y:S01]  /*02f0*/  IMAD.WIDE R16, R6, 0x4, R16 ;  /* 0x0000000406107825 */ /* 0x001fe200078e0210 */
[----:B------:R-:W-:-:S03]  /*0300*/  HFMA2.MMA R20, -RZ, RZ, 0, 0 ;  /* 0x00000000ff147435 */ /* 0x000fc600000001ff */
[----:B-1----:R-:W-:-:S04]  /*0310*/  IMAD.WIDE R12, R3, 0x4, R12 ;  /* 0x00000004030c7825 */ /* 0x002fc800078e020c */
[----:B---3--:R-:W-:-:S05]  /*0320*/  IMAD.WIDE R28, R6, 0x4, R28 ;  /* 0x00000004061c7825 */ /* 0x008fca00078e021c */
[----:B------:R-:W3:Y:S04]  /*0330*/  @!P0 LDG.E.EL R23, desc[UR4][R28.64] ;  /* 0x000000041c178981 */ /* 0x000ee8000c2e1900 */
[----:B------:R-:W3:Y:S01]  /*0340*/  @!P0 LDG.E.EL R20, desc[UR4][R28.64] ;  /* 0x000000041c148981 */ /* 0x000ee2000c2e1900 */
[----:B--2---:R-:W-:-:S06]  /*0350*/  FADD R24, R2, 9.9999997473787516356e-06 ;  /* 0x3727c5ac02187421 */ /* 0x004fcc0000000000 */
[----:B------:R-:W0:Y:S01]  /*0360*/  MUFU.SQRT R24, R24 ;  /* 0x0000001800187308 */ /* 0x000e220000002000 */
[----:B------:R-:W-:Y:S01]  /*0370*/  FADD R2, R4, 9.9999997473787516356e-06 ;  /* 0x3727c5ac04027421 */ /* 0x000fe20000000000 */
[----:B------:R-:W-:Y:S01]  /*0380*/  MOV R4, RZ ;  /* 0x000000ff00047202 */ /* 0x000fe20000000f00 */
[----:B------:R-:W-:-:S05]  /*0390*/  FADD R21, R5, 9.9999997473787516356e-06 ;  /* 0x3727c5ac05157421 */ /* 0x000fca0000000000 */
[----:B------:R1:W2:Y:S01]  /*03a0*/  @!P0 LDG.E.EL R4, desc[UR4][R26.64] ;  /* 0x000000041a048981 */ /* 0x0002a2000c2e1900 */
[----:B------:R-:W-:Y:S01]  /*03b0*/  FADD R0, R0, 9.9999997473787516356e-06 ;  /* 0x3727c5ac00007421 */ /* 0x000fe20000000000 */
[----:B------:R-:W-:Y:S01]  /*03c0*/  MUFU.SQRT R2, R2 ;  /* 0x0000000200027308 */ /* 0x000fe20000002000 */
[C---:B0-----:R-:W-:Y:S02]  /*03d0*/  FSETP.GT.AND P2, PT, R24.reuse, 8.50705917302346158658e+37, PT ;  /* 0x7e8000001800780b */ /* 0x041fe40003f44000 */
[----:B------:R-:W-:-:S05]  /*03e0*/  FSETP.GEU.AND P3, PT, R24, 1.175494350822287508e-38, PT ;  /* 0x008000001800780b */ /* 0x000fca0003f6e000 */
[----:B------:R-:W0:Y:S08]  /*03f0*/  MUFU.SQRT R21, R21 ;  /* 0x0000001500157308 */ /* 0x000e300000002000 */
[----:B-1----:R-:W1:Y:S01]  /*0400*/  MUFU.SQRT R26, R0 ;  /* 0x00000000001a7308 */ /* 0x002e620000002000 */
[----:B------:R-:W-:Y:S01]  /*0410*/  FSEL R9, R7, 1, P2 ;  /* 0x3f80000007097808 */ /* 0x000fe20001000000 */
[----:B------:R-:W-:-:S04]  /*0420*/  @P2 FMUL R24, R24, 0.25 ;  /* 0x3e80000018182820 */ /* 0x000fc80000400000 */
[----:B------:R-:W-:Y:S01]  /*0430*/  @!P3 FMUL R24, R24, 16777216 ;  /* 0x4b8000001818b820 */ /* 0x000fe20000400000 */
[----:B------:R-:W-:Y:S01]  /*0440*/  @!P3 FMUL R9, R9, 16777216 ;  /* 0x4b8000000909b820 */ /* 0x000fe20000400000 */
[C---:B0-----:R-:W-:Y:S01]  /*0450*/  FSETP.GT.AND P3, PT, R21.reuse, 8.50705917302346158658e+37, PT ;  /* 0x7e8000001500780b */ /* 0x041fe20003f64000 */
[----:B------:R-:W-:Y:S01]  /*0460*/  HFMA2.MMA R5, -RZ, RZ, 0, 0 ;  /* 0x00000000ff057435 */ /* 0x000fe200000001ff */
[----:B------:R-:W-:Y:S02]  /*0470*/  FSETP.GEU.AND P5, PT, R21, 1.175494350822287508e-38, PT ;  /* 0x008000001500780b */ /* 0x000fe40003fae000 */
[C---:B-1----:R-:W-:Y:S01]  /*0480*/  FSETP.GT.AND P4, PT, R26.reuse, 8.50705917302346158658e+37, PT ;  /* 0x7e8000001a00780b */ /* 0x042fe20003f84000 */
[----:B------:R-:W0:Y:S01]  /*0490*/  MUFU.RCP R24, R24 ;  /* 0x0000001800187308 */ /* 0x000e220000001000 */
[----:B------:R-:W-:Y:S01]  /*04a0*/  FSETP.GEU.AND P6, PT, R26, 1.175494350822287508e-38, PT ;  /* 0x008000001a00780b */ /* 0x000fe20003fce000 */
[----:B------:R-:W-:-:S04]  /*04b0*/  HFMA2.MMA R27, -RZ, RZ, 0, 0 ;  /* 0x00000000ff1b7435 */ /* 0x000fc800000001ff */
[----:B------:R1:W2:Y:S02]  /*04c0*/  @!P0 LDG.E.EL R5, desc[UR4][R14.64] ;  /* 0x000000040e058981 */ /* 0x0002a4000c2e1900 */
[----:B------:R-:W-:Y:S01]  /*04d0*/  @P3 FMUL R21, R21, 0.25 ;  /* 0x3e80000015153820 */ /* 0x000fe20000400000 */
[----:B------:R-:W-:-:S03]  /*04e0*/  HFMA2.MMA R0, -RZ, RZ, 0, 0 ;  /* 0x00000000ff007435 */ /* 0x000fc600000001ff */
[----:B------:R-:W-:Y:S01]  /*04f0*/  @!P5 FMUL R21, R21, 16777216 ;  /* 0x4b8000001515d820 */ /* 0x000fe20000400000 */
[----:B------:R-:W-:Y:S01]  /*0500*/  @P4 FMUL R26, R26, 0.25 ;  /* 0x3e8000001a1a4820 */ /* 0x000fe20000400000 */
[----:B------:R4:W2:Y:S01]  /*0510*/  @!P0 LDG.E.EL R27, desc[UR4][R10.64] ;  /* 0x000000040a1b8981 */ /* 0x0008a2000c2e1900 */
[----:B-1----:R-:W-:Y:S02]  /*0520*/  CS2R R14, SRZ ;  /* 0x00000000000e7805 */ /* 0x002fe4000001ff00 */
[----:B------:R-:W-:Y:S01]  /*0530*/  @!P6 FMUL R26, R26, 16777216 ;  /* 0x4b8000001a1ae820 */ /* 0x000fe20000400000 */
[----:B0-----:R-:W-:Y:S01]  /*0540*/  FMUL R24, R24, R9 ;  /* 0x0000000918187220 */ /* 0x001fe20000400000 */
[----:B------:R-:W-:Y:S01]  /*0550*/  MOV R9, RZ ;  /* 0x000000ff00097202 */ /* 0x000fe20000000f00 */
[----:B------:R-:W0:Y:S01]  /*0560*/  MUFU.RCP R21, R21 ;  /* 0x0000001500157308 */ /* 0x000e220000001000 */
[----:B------:R-:W5:Y:S01]  /*0570*/  @!P0 LDG.E.64 R14, desc[UR4][R12.64] ;  /* 0x000000040c0e8981 */ /* 0x000f62000c1e1b00 */
[----:B----4-:R-:W1:Y:S03]  /*0580*/  LDC.64 R10, c[0x0][0x218] ;  /* 0x00008600ff0a7b82 */ /* 0x010e660000000a00 */
[----:B------:R-:W4:Y:S03]  /*0590*/  @!P0 LDG.E.EL R9, desc[UR4][R16.64] ;  /* 0x0000000410098981 */ /* 0x000f26000c2e1900 */
[----:B------:R-:W0:Y:S01]  /*05a0*/  MUFU.RCP R26, R26 ;  /* 0x0000001a001a7308 */ /* 0x000e220000001000 */
[----:B------:R0:W2:Y:S01]  /*05b0*/  @!P0 LDG.E.EL R0, desc[UR4][R16.64] ;  /* 0x0000000410008981 */ /* 0x0000a2000c2e1900 */
[----:B------:R-:W-:-:S02]  /*05c0*/  FSETP.GT.AND P1, PT, R2, 8.50705917302346158658e+37, PT ;  /* 0x7e8000000200780b */ /* 0x000fc40003f24000 */
[C---:B0-----:R-:W-:Y:S02]  /*05d0*/  FSEL R16, R7.reuse, 1, P3 ;  /* 0x3f80000007107808 */ /* 0x041fe40001800000 */
[----:B------:R-:W-:-:S03]  /*05e0*/  FSEL R17, R7, 1, P4 ;  /* 0x3f80000007117808 */ /* 0x000fc60002000000 */
[----:B------:R-:W-:Y:S02]  /*05f0*/  @!P5 FMUL R16, R16, 16777216 ;  /* 0x4b8000001010d820 */ /* 0x000fe40000400000 */
[----:B------:R-:W-:Y:S01]  /*0600*/  @!P6 FMUL R17, R17, 16777216 ;  /* 0x4b8000001111e820 */ /* 0x000fe20000400000 */
[----:B------:R-:W-:Y:S01]  /*0610*/  FSEL R29, R7, 1, P1 ;  /* 0x3f800000071d7808 */ /* 0x000fe20000800000 */
[----:B------:R-:W-:Y:S02]  /*0620*/  FMUL R7, R21, R16 ;  /* 0x0000001015077220 */ /* 0x000fe40000400000 */
[----:B------:R-:W-:Y:S01]  /*0630*/  FMUL R21, R26, R17 ;  /* 0x000000111a157220 */ /* 0x000fe20000400000 */
[----:B------:R-:W-:Y:S01]  /*0640*/  CS2R R16, SRZ ;  /* 0x0000000000107805 */ /* 0x000fe2000001ff00 */
[----:B-1----:R-:W-:-:S05]  /*0650*/  IMAD.WIDE R10, R3, 0x4, R10 ;  /* 0x00000004030a7825 */ /* 0x002fca00078e020a */
[----:B------:R-:W2:Y:S01]  /*0660*/  @!P0 LDG.E.64 R16, desc[UR4][R10.64] ;  /* 0x000000040a108981 */ /* 0x000ea2000c1e1b00 */
[C---:B------:R-:W-:Y:S01]  /*0670*/  FSETP.GEU.AND P2, PT, R2.reuse, 1.175494350822287508e-38, PT ;  /* 0x008000000200780b */ /* 0x040fe20003f4e000 */
[----:B------:R-:W-:-:S12]  /*0680*/  @P1 FMUL R2, R2, 0.25 ;  /* 0x3e80000002021820 */ /* 0x000fd80000400000 */
[----:B------:R-:W-:-:S06]  /*0690*/  @!P2 FMUL R2, R2, 16777216 ;  /* 0x4b8000000202a820 */ /* 0x000fcc0000400000 */
[----:B------:R-:W0:Y:S01]  /*06a0*/  MUFU.RCP R2, R2 ;  /* 0x0000000200027308 */ /* 0x000e220000001000 */
[----:B------:R-:W-:-:S04]  /*06b0*/  @!P2 FMUL R29, R29, 16777216 ;  /* 0x4b8000001d1da820 */ /* 0x000fc80000400000 */
[----:B0-----:R-:W-:Y:S01]  /*06c0*/  FMUL R2, R2, R29 ;  /* 0x0000001d02027220 */ /* 0x001fe20000400000 */
[----:B------:R-:W-:Y:S01]  /*06d0*/  CS2R R28, SRZ ;  /* 0x00000000001c7805 */ /* 0x000fe2000001ff00 */
[----:B-----5:R-:W-:Y:S01]  /*06e0*/  FADD R14, R19, R14 ;  /* 0x0000000e130e7221 */ /* 0x020fe20000000000 */
[----:B------:R-:W-:Y:S02]  /*06f0*/  FADD R15, R18, R15 ;  /* 0x0000000f120f7221 */ /* 0x000fe40000000000 */
[----:B------:R-:W0:Y:S01]  /*0700*/  LDC.64 R18, c[0x0][0x260] ;  /* 0x00009800ff127b82 */ /* 0x000e220000000a00 */
[----:B------:R-:W-:Y:S01]  /*0710*/  FADD R25, R14, -R25 ;  /* 0x800000190e197221 */ /* 0x000fe20000000000 */
[----:B--2---:R-:W-:Y:S01]  /*0720*/  FADD R16, R27, R16 ;  /* 0x000000101b107221 */ /* 0x004fe20000000000 */
[----:B0-----:R-:W-:-:S05]  /*0730*/  IMAD.WIDE R26, R6, 0x4, R18 ;  /* 0x00000004061a7825 */ /* 0x001fca00078e0212 */
[----:B------:R-:W0:Y:S01]  /*0740*/  LDC.64 R18, c[0x0][0x268] ;  /* 0x00009a00ff127b82 */ /* 0x000e220000000a00 */
[----:B------:R-:W-:Y:S01]  /*0750*/  FMUL R25, R24, R25 ;  /* 0x0000001918197220 */ /* 0x000fe20000400000 */
[----:B------:R-:W-:Y:S01]  /*0760*/  MOV R24, RZ ;  /* 0x000000ff00187202 */ /* 0x000fe20000000f00 */
[----:B------:R-:W2:Y:S05]  /*0770*/  @!P0 LDG.E.EL R28, desc[UR4][R26.64] ;  /* 0x000000041a1c8981 */ /* 0x000eaa000c2e1900 */
[----:B------:R-:W5:Y:S01]  /*0780*/  @!P0 LDG.E.EL R24, desc[UR4][R26.64] ;  /* 0x000000041a188981 */ /* 0x000f62000c2e1900 */
[----:B0-----:R-:W-:Y:S01]  /*0790*/  IMAD.WIDE R18, R6, 0x4, R18 ;  /* 0x0000000406127825 */ /* 0x001fe200078e0212 */
[----:B------:R-:W-:-:S04]  /*07a0*/  HFMA2.MMA R6, -RZ, RZ, 0, 0 ;  /* 0x00000000ff067435 */ /* 0x000fc800000001ff */
[----:B------:R-:W2:Y:S06]  /*07b0*/  @!P0 LDG.E.EL R29, desc[UR4][R18.64] ;  /* 0x00000004121d8981 */ /* 0x000eac000c2e1900 */
[----:B------:R0:W5:Y:S01]  /*07c0*/  @!P0 LDG.E.EL R6, desc[UR4][R18.64] ;  /* 0x0000000412068981 */ /* 0x000162000c2e1900 */
[----:B------:R-:W-:Y:S01]  /*07d0*/  FADD R4, R15, -R4 ;  /* 0x800000040f047221 */ /* 0x000fe20000000000 */
[----:B------:R-:W-:Y:S01]  /*07e0*/  FADD R17, R22, R17 ;  /* 0x0000001116117221 */ /* 0x000fe20000000000 */
[----:B0-----:R-:W0:Y:S02]  /*07f0*/  LDC.64 R18, c[0x0][0x270] ;  /* 0x00009c00ff127b82 */ /* 0x001e240000000a00 */
[----:B------:R-:W-:Y:S01]  /*0800*/  FMUL R2, R2, R4 ;  /* 0x0000000402027220 */ /* 0x000fe20000400000 */
[----:B----4-:R-:W-:Y:S01]  /*0810*/  FADD R4, R16, -R9 ;  /* 0x8000000910047221 */ /* 0x010fe20000000000 */
[----:B------:R-:W-:-:S03]  /*0820*/  FADD R0, R17, -R0 ;  /* 0x8000000011007221 */ /* 0x000fc60000000000 */
[----:B------:R-:W-:Y:S01]  /*0830*/  FMUL R4, R7, R4 ;  /* 0x0000000407047220 */ /* 0x000fe20000400000 */
[----:B------:R-:W-:Y:S01]  /*0840*/  FMUL R21, R21, R0 ;  /* 0x0000000015157220 */ /* 0x000fe20000400000 */
[----:B---3--:R-:W-:Y:S01]  /*0850*/  FFMA R23, R25, R23, R8 ;  /* 0x0000001719177223 */ /* 0x008fe20000000008 */
[----:B------:R-:W-:Y:S01]  /*0860*/  FFMA R5, R2, R20, R5 ;  /* 0x0000001402057223 */ /* 0x000fe20000000005 */
[----:B------:R1:W-:Y:S04]  /*0870*/  @!P0 STG.E.64 desc[UR4][R12.64], R14 ;  /* 0x0000000e0c008986 */ /* 0x0003e8000c101b04 */
[----:B------:R1:W-:Y:S01]  /*0880*/  @!P0 STG.E.64 desc[UR4][R10.64], R16 ;  /* 0x000000100a008986 */ /* 0x0003e2000c101b04 */
[----:B0-----:R-:W-:-:S04]  /*0890*/  IMAD.WIDE R18, R3, 0x4, R18 ;  /* 0x0000000403127825 */ /* 0x001fc800078e0212 */
[----:B--2---:R-:W-:Y:S01]  /*08a0*/  FFMA R4, R4, R28, R29 ;  /* 0x0000001c04047223 */ /* 0x004fe2000000001d */
[----:B-----5:R-:W-:-:S03]  /*08b0*/  FFMA R6, R21, R24, R6 ;  /* 0x0000001815067223 */ /* 0x020fc60000000006 */
[----:B------:R-:W-:Y:S01]  /*08c0*/  FADD R4, R4, R23 ;  /* 0x0000001704047221 */ /* 0x000fe20000000000 */
[----:B------:R-:W-:Y:S01]  /*08d0*/  FADD R5, R6, R5 ;  /* 0x0000000506057221 */ /* 0x000fe20000000000 */
[----:B-1----:R-:W-:Y:S06]  /*08e0*/  @P0 EXIT ;  /* 0x000000000000094d */ /* 0x002fec0003800000 */
[----:B------:R-:W-:Y:S01]  /*08f0*/  STG.E.64 desc[UR4][R18.64], R4 ;  /* 0x0000000412007986 */ /* 0x000fe2000c101b04 */
[----:B------:R-:W-:Y:S05]  /*0900*/  EXIT ;  /* 0x000000000000794d */ /* 0x000fea0003800000 */
.L_x_0:
[----:B------:R-:W-:-:S00]  /*0910*/  BRA `(.L_x_0) ;  /* 0xfffffffc00fc7947 */ /* 0x000fc0000383ffff */
[----:B------:R-:W-:-:S00]  /*0920*/  NOP ;  /* 0x0000000000007918 */ /* 0x000fc00000000000 */
        /* <DEDUP_REMOVED lines=13> */
.L_x_1:


//--------------------- .nv.global.init           --------------------------
	.section	.nv.global.init,"aw",@progbits
.nv.global.init:
	.type		_$_str,@object
	.size		_$_str,(_$_str_$_2 - _$_str)
_$_str:
        /*0000*/ 	.byte	0x5f, 0x5f, 0x43, 0x55, 0x44, 0x41, 0x5f, 0x46, 0x54, 0x5a, 0x00
	.type		_$_str_$_2,@object
	.size		_$_str_$_2,(.L_1 - _$_str_$_2)
_$_str_$_2:
        /*000b*/ 	.byte	0x5f, 0x5f, 0x43, 0x55, 0x44, 0x41, 0x5f, 0x50, 0x52, 0x45, 0x43, 0x5f, 0x53, 0x51, 0x52, 0x54
        /*001b*/ 	.byte	0x00
.L_1:


//--------------------- .nv.constant0.triton_poi_fused__native_batch_norm_legit_no_training_add_convolution_1 --------------------------
	.section	.nv.constant0.triton_poi_fused__native_batch_norm_legit_no_training_add_convolution_1,"a",@progbits
	.sectionflags	@""
	.align	4
.nv.constant0.triton_poi_fused__native_batch_norm_legit_no_training_add_convolution_1:
	.zero		636
